//
// Generated by NVIDIA NVVM Compiler
//
// Compiler Build ID: CL-36424714
// Cuda compilation tools, release 13.0, V13.0.88
// Based on NVVM 20.0.0
//

.version 9.0
.target sm_100
.address_size 64

	// .globl	_Z13mandel_kernelPiff

.visible .entry _Z13mandel_kernelPiff(
	.param .u64 .ptr .align 1 _Z13mandel_kernelPiff_param_0,
	.param .f32 _Z13mandel_kernelPiff_param_1,
	.param .f32 _Z13mandel_kernelPiff_param_2
)
{
	.reg .pred 	%p<6>;
	.reg .b32 	%r<20>;
	.reg .b32 	%f<39>;
	.reg .b64 	%rd<5>;

	ld.param.u64 	%rd1, [_Z13mandel_kernelPiff_param_0];
	ld.param.f32 	%f21, [_Z13mandel_kernelPiff_param_1];
	ld.param.f32 	%f22, [_Z13mandel_kernelPiff_param_2];
	mov.u32 	%r10, %ctaid.x;
	shl.b32 	%r11, %r10, 3;
	mov.u32 	%r12, %tid.x;
	add.s32 	%r1, %r11, %r12;
	mov.u32 	%r13, %ctaid.y;
	shl.b32 	%r14, %r13, 3;
	mov.u32 	%r15, %tid.y;
	add.s32 	%r2, %r14, %r15;
	cvt.rn.f32.s32 	%f23, %r1;
	fma.rn.f32 	%f1, %f21, %f23, 0fC0000000;
	cvt.rn.f32.u32 	%f24, %r2;
	fma.rn.f32 	%f2, %f21, %f24, %f22;
	mov.b32 	%r3, 0;
	mov.f32 	%f37, %f1;
	mov.f32 	%f38, %f2;
$L__BB0_1:
	mul.f32 	%f5, %f37, %f37;
	mul.f32 	%f6, %f38, %f38;
	add.f32 	%f25, %f5, %f6;
	setp.geu.f32 	%p1, %f25, 0f40800000;
	mov.u32 	%r19, %r3;
	@%p1 bra 	$L__BB0_9;
	sub.f32 	%f26, %f5, %f6;
	add.f32 	%f7, %f1, %f26;
	add.f32 	%f27, %f37, %f37;
	fma.rn.f32 	%f8, %f27, %f38, %f2;
	mul.f32 	%f9, %f7, %f7;
	mul.f32 	%f10, %f8, %f8;
	add.f32 	%f28, %f9, %f10;
	setp.geu.f32 	%p2, %f28, 0f40800000;
	@%p2 bra 	$L__BB0_8;
	sub.f32 	%f29, %f9, %f10;
	add.f32 	%f11, %f1, %f29;
	add.f32 	%f30, %f7, %f7;
	fma.rn.f32 	%f12, %f30, %f8, %f2;
	mul.f32 	%f13, %f11, %f11;
	mul.f32 	%f14, %f12, %f12;
	add.f32 	%f31, %f13, %f14;
	setp.geu.f32 	%p3, %f31, 0f40800000;
	@%p3 bra 	$L__BB0_7;
	sub.f32 	%f32, %f13, %f14;
	add.f32 	%f15, %f1, %f32;
	add.f32 	%f33, %f11, %f11;
	fma.rn.f32 	%f16, %f33, %f12, %f2;
	add.s32 	%r4, %r3, 3;
	setp.eq.s32 	%p4, %r4, 255;
	mov.b32 	%r19, 255;
	@%p4 bra 	$L__BB0_9;
	mul.f32 	%f17, %f15, %f15;
	mul.f32 	%f18, %f16, %f16;
	add.f32 	%f34, %f17, %f18;
	setp.geu.f32 	%p5, %f34, 0f40800000;
	mov.u32 	%r19, %r4;
	@%p5 bra 	$L__BB0_9;
	sub.f32 	%f35, %f17, %f18;
	add.f32 	%f37, %f1, %f35;
	add.f32 	%f36, %f15, %f15;
	fma.rn.f32 	%f38, %f36, %f16, %f2;
	add.s32 	%r3, %r3, 4;
	bra.uni 	$L__BB0_1;
$L__BB0_7:
	add.s32 	%r19, %r3, 2;
	bra.uni 	$L__BB0_9;
$L__BB0_8:
	add.s32 	%r19, %r3, 1;
$L__BB0_9:
	cvta.to.global.u64 	%rd2, %rd1;
	mad.lo.s32 	%r17, %r2, 2560, %r1;
	mul.wide.s32 	%rd3, %r17, 4;
	add.s64 	%rd4, %rd2, %rd3;
	st.global.u32 	[%rd4], %r19;
	ret;

}


// ===== COMPILED SASS (sm_100) =====

	.target	sm_100

	.elftype	@"ET_EXEC"


//--------------------- .note.nv.tkinfo           --------------------------
	.section	.note.nv.tkinfo,"",@"SHT_NOTE"
	.sectionflags	@"SHF_NOTE_NV_TKINFO"
	.tkinfo
        /*0018*/ 	.word	0x00000002
        /*0030*/ 	.string	""
        /*0030*/ 	.string	"ptxas"
        /*0030*/ 	.string	"Cuda compilation tools, release 13.0, V13.0.88"
        /*0030*/ 	.string	"Build cuda_13.0.r13.0/compiler.36424714_0"
        /*0030*/ 	.string	"-arch sm_100 -m 64 "



//--------------------- .note.nv.cuinfo           --------------------------
	.section	.note.nv.cuinfo,"",@"SHT_NOTE"
	.sectionflags	@"SHF_NOTE_NV_CUINFO"
        /*0018*/ 	.short	0x0002
        /*001a*/ 	.short	0x0064
        /*001c*/ 	.short	0x0082
	.zero		2


//--------------------- .nv.info                  --------------------------
	.section	.nv.info,"",@"SHT_CUDA_INFO"
	.align	4


	//----- nvinfo : EIATTR_REGCOUNT
	.align		4
        /*0000*/ 	.byte	0x04, 0x2f
        /*0002*/ 	.short	(.L_1 - .L_0)
	.align		4
.L_0:
        /*0004*/ 	.word	index@(_Z13mandel_kernelPiff)
        /*0008*/ 	.word	0x00000010


	//----- nvinfo : EIATTR_FRAME_SIZE
	.align		4
.L_1:
        /*000c*/ 	.byte	0x04, 0x11
        /*000e*/ 	.short	(.L_3 - .L_2)
	.align		4
.L_2:
        /*0010*/ 	.word	index@(_Z13mandel_kernelPiff)
        /*0014*/ 	.word	0x00000000


	//----- nvinfo : EIATTR_MIN_STACK_SIZE
	.align		4
.L_3:
        /*0018*/ 	.byte	0x04, 0x12
        /*001a*/ 	.short	(.L_5 - .L_4)
	.align		4
.L_4:
        /*001c*/ 	.word	index@(_Z13mandel_kernelPiff)
        /*0020*/ 	.word	0x00000000
.L_5:


//--------------------- .nv.compat                --------------------------
	.section	.nv.compat,"",@"SHT_CUDA_COMPAT_INFO"
	.align	4
        /*0000*/ 	.byte	0x02, 0x09, 0x00, 0x00, 0x02, 0x02, 0x01, 0x00, 0x02, 0x05, 0x05, 0x00, 0x03, 0x07, 0x01, 0x01
        /*0010*/ 	.byte	0x02, 0x03, 0x00, 0x00, 0x02, 0x06, 0x01, 0x00, 0x04, 0x0b, 0x08, 0x00, 0x01, 0x00, 0x00, 0x00
        /*0020*/ 	.byte	0x00, 0x00, 0x00, 0x00


//--------------------- .nv.info._Z13mandel_kernelPiff --------------------------
	.section	.nv.info._Z13mandel_kernelPiff,"",@"SHT_CUDA_INFO"
	.sectionflags	@""
	.align	4


	//----- nvinfo : EIATTR_CUDA_API_VERSION
	.align		4
        /*0000*/ 	.byte	0x04, 0x37
        /*0002*/ 	.short	(.L_7 - .L_6)
.L_6:
        /*0004*/ 	.word	0x00000082


	//----- nvinfo : EIATTR_KPARAM_INFO
	.align		4
.L_7:
        /*0008*/ 	.byte	0x04, 0x17
        /*000a*/ 	.short	(.L_9 - .L_8)
.L_8:
        /*000c*/ 	.word	0x00000000
        /*0010*/ 	.short	0x0002
        /*0012*/ 	.short	0x000c
        /*0014*/ 	.byte	0x00, 0xf0, 0x11, 0x00


	//----- nvinfo : EIATTR_KPARAM_INFO
	.align		4
.L_9:
        /*0018*/ 	.byte	0x04, 0x17
        /*001a*/ 	.short	(.L_11 - .L_10)
.L_10:
        /*001c*/ 	.word	0x00000000
        /*0020*/ 	.short	0x0001
        /*0022*/ 	.short	0x0008
        /*0024*/ 	.byte	0x00, 0xf0, 0x11, 0x00


	//----- nvinfo : EIATTR_KPARAM_INFO
	.align		4
.L_11:
        /*0028*/ 	.byte	0x04, 0x17
        /*002a*/ 	.short	(.L_13 - .L_12)
.L_12:
        /*002c*/ 	.word	0x00000000
        /*0030*/ 	.short	0x0000
        /*0032*/ 	.short	0x0000
        /*0034*/ 	.byte	0x00, 0xf5, 0x21, 0x00


	//----- nvinfo : EIATTR_SPARSE_MMA_MASK
	.align		4
.L_13:
        /*0038*/ 	.byte	0x03, 0x50
        /*003a*/ 	.short	0x0000


	//----- nvinfo : EIATTR_MAXREG_COUNT
	.align		4
        /*003c*/ 	.byte	0x03, 0x1b
        /*003e*/ 	.short	0x00ff


	//----- nvinfo : EIATTR_MERCURY_ISA_VERSION
	.align		4
        /*0040*/ 	.byte	0x03, 0x5f
        /*0042*/ 	.short	0x0101


	//----- nvinfo : EIATTR_VRC_CTA_INIT_COUNT
	.align		4
        /*0044*/ 	.byte	0x02, 0x4a
	.zero		1
	.zero		1


	//----- nvinfo : EIATTR_EXIT_INSTR_OFFSETS
	.align		4
        /*0048*/ 	.byte	0x04, 0x1c
        /*004a*/ 	.short	(.L_15 - .L_14)


	//   ....[0]....
.L_14:
        /*004c*/ 	.word	0x000004d0


	//----- nvinfo : EIATTR_CRS_STACK_SIZE
	.align		4
.L_15:
        /*0050*/ 	.byte	0x04, 0x1e
        /*0052*/ 	.short	(.L_17 - .L_16)
.L_16:
        /*0054*/ 	.word	0x00000000


	//----- nvinfo : EIATTR_CBANK_PARAM_SIZE
	.align		4
.L_17:
        /*0058*/ 	.byte	0x03, 0x19
        /*005a*/ 	.short	0x0010


	//----- nvinfo : EIATTR_PARAM_CBANK
	.align		4
        /*005c*/ 	.byte	0x04, 0x0a
        /*005e*/ 	.short	(.L_19 - .L_18)
	.align		4
.L_18:
        /*0060*/ 	.word	index@(.nv.constant0._Z13mandel_kernelPiff)
        /*0064*/ 	.short	0x0380
        /*0066*/ 	.short	0x0010


	//----- nvinfo : EIATTR_SW_WAR
	.align		4
.L_19:
        /*0068*/ 	.byte	0x04, 0x36
        /*006a*/ 	.short	(.L_21 - .L_20)
.L_20:
        /*006c*/ 	.word	0x00000008
.L_21:


//--------------------- .nv.callgraph             --------------------------
	.section	.nv.callgraph,"",@"SHT_CUDA_CALLGRAPH"
	.align	4
	.sectionentsize	8
	.align		4
        /*0000*/ 	.word	0x00000000
	.align		4
        /*0004*/ 	.word	0xffffffff
	.align		4
        /*0008*/ 	.word	0x00000000
	.align		4
        /*000c*/ 	.word	0xfffffffe
	.align		4
        /*0010*/ 	.word	0x00000000
	.align		4
        /*0014*/ 	.word	0xfffffffd
	.align		4
        /*0018*/ 	.word	0x00000000
	.align		4
        /*001c*/ 	.word	0xfffffffc


//--------------------- .text._Z13mandel_kernelPiff --------------------------
	.section	.text._Z13mandel_kernelPiff,"ax",@progbits
	.align	128
        .global         _Z13mandel_kernelPiff
        .type           _Z13mandel_kernelPiff,@function
        .size           _Z13mandel_kernelPiff,(.L_x_6 - _Z13mandel_kernelPiff)
        .other          _Z13mandel_kernelPiff,@"STO_CUDA_ENTRY STV_DEFAULT"
_Z13mandel_kernelPiff:
.text._Z13mandel_kernelPiff:
[----:B------:R-:W-:Y:S01]  /*0000*/  LDC R1, c[0x0][0x37c] ;  /* 0x0000df00ff017b82 */ /* 0x000fe20000000800 */
[----:B------:R-:W0:Y:S07]  /*0010*/  S2R R0, SR_CTAID.X ;  /* 0x0000000000007919 */ /* 0x000e2e0000002500 */
[----:B------:R-:W1:Y:S01]  /*0020*/  LDC.64 R6, c[0x0][0x388] ;  /* 0x0000e200ff067b82 */ /* 0x000e620000000a00 */
[----:B------:R-:W2:Y:S01]  /*0030*/  LDCU.64 UR4, c[0x0][0x358] ;  /* 0x00006b00ff0477ac */ /* 0x000ea20008000a00 */
[----:B------:R-:W-:Y:S01]  /*0040*/  BSSY.RECONVERGENT B0, `(.L_x_0) ;  /* 0x0000044000007945 */ /* 0x000fe20003800200 */
[----:B------:R-:W0:Y:S01]  /*0050*/  S2R R3, SR_TID.X ;  /* 0x0000000000037919 */ /* 0x000e220000002100 */
[----:B------:R-:W3:Y:S01]  /*0060*/  S2R R2, SR_CTAID.Y ;  /* 0x0000000000027919 */ /* 0x000ee20000002600 */
[----:B------:R-:W3:Y:S01]  /*0070*/  S2R R5, SR_TID.Y ;  /* 0x0000000000057919 */ /* 0x000ee20000002200 */
[----:B0-----:R-:W-:-:S02]  /*0080*/  LEA R0, R0, R3, 0x3 ;  /* 0x0000000300007211 */ /* 0x001fc400078e18ff */
[----:B---3--:R-:W-:Y:S02]  /*0090*/  LEA R3, R2, R5, 0x3 ;  /* 0x0000000502037211 */ /* 0x008fe400078e18ff */
[----:B------:R-:W-:Y:S02]  /*00a0*/  I2FP.F32.S32 R5, R0 ;  /* 0x0000000000057245 */ /* 0x000fe40000201400 */
[----:B------:R-:W-:-:S03]  /*00b0*/  I2FP.F32.U32 R4, R3 ;  /* 0x0000000300047245 */ /* 0x000fc60000201000 */
[-C--:B-1----:R-:W-:Y:S02]  /*00c0*/  FFMA R2, R5, R6.reuse, -2 ;  /* 0xc000000005027423 */ /* 0x082fe40000000006 */
[----:B------:R-:W-:Y:S02]  /*00d0*/  FFMA R4, R4, R6, R7 ;  /* 0x0000000604047223 */ /* 0x000fe40000000007 */
[----:B------:R-:W-:Y:S02]  /*00e0*/  FMUL R5, R2, R2 ;  /* 0x0000000202057220 */ /* 0x000fe40000400000 */
[----:B------:R-:W-:-:S04]  /*00f0*/  FMUL R6, R4, R4 ;  /* 0x0000000404067220 */ /* 0x000fc80000400000 */
[----:B------:R-:W-:-:S05]  /*0100*/  FADD R7, R5, R6 ;  /* 0x0000000605077221 */ /* 0x000fca0000000000 */
[----:B------:R-:W-:Y:S01]  /*0110*/  FSETP.GEU.AND P0, PT, R7, 4, PT ;  /* 0x408000000700780b */ /* 0x000fe20003f0e000 */
[----:B------:R-:W-:-:S12]  /*0120*/  HFMA2 R7, -RZ, RZ, 0, 0 ;  /* 0x00000000ff077431 */ /* 0x000fd800000001ff */
[----:B--2---:R-:W-:Y:S05]  /*0130*/  @P0 BRA `(.L_x_1) ;  /* 0x0000000000d00947 */ /* 0x004fea0003800000 */
[----:B------:R-:W-:Y:S02]  /*0140*/  MOV R8, R5 ;  /* 0x0000000500087202 */ /* 0x000fe40000000f00 */
[----:B------:R-:W-:Y:S02]  /*0150*/  MOV R9, R6 ;  /* 0x0000000600097202 */ /* 0x000fe40000000f00 */
[----:B------:R-:W-:Y:S02]  /*0160*/  MOV R5, RZ ;  /* 0x000000ff00057202 */ /* 0x000fe40000000f00 */
[----:B------:R-:W-:Y:S02]  /*0170*/  MOV R6, R2 ;  /* 0x0000000200067202 */ /* 0x000fe40000000f00 */
[----:B------:R-:W-:-:S07]  /*0180*/  MOV R7, R4 ;  /* 0x0000000400077202 */ /* 0x000fce0000000f00 */
.L_x_4:
[----:B------:R-:W-:Y:S01]  /*0190*/  FADD R9, -R9, R8 ;  /* 0x0000000809097221 */ /* 0x000fe20000000100 */
[----:B------:R-:W-:-:S03]  /*01a0*/  FADD R11, R6, R6 ;  /* 0x00000006060b7221 */ /* 0x000fc60000000000 */
[----:B------:R-:W-:Y:S01]  /*01b0*/  FADD R9, R2, R9 ;  /* 0x0000000902097221 */ /* 0x000fe20000000000 */
[----:B------:R-:W-:-:S03]  /*01c0*/  FFMA R11, R11, R7, R4 ;  /* 0x000000070b0b7223 */ /* 0x000fc60000000004 */
[----:B------:R-:W-:Y:S01]  /*01d0*/  FMUL R7, R9, R9 ;  /* 0x0000000909077220 */ /* 0x000fe20000400000 */
[----:B------:R-:W-:-:S04]  /*01e0*/  FMUL R6, R11, R11 ;  /* 0x0000000b0b067220 */ /* 0x000fc80000400000 */
[----:B------:R-:W-:-:S05]  /*01f0*/  FADD R8, R7, R6 ;  /* 0x0000000607087221 */ /* 0x000fca0000000000 */
[----:B------:R-:W-:-:S13]  /*0200*/  FSETP.GEU.AND P0, PT, R8, 4, PT ;  /* 0x408000000800780b */ /* 0x000fda0003f0e000 */
[----:B------:R-:W-:Y:S05]  /*0210*/  @P0 BRA `(.L_x_2) ;  /* 0x0000000000940947 */ /* 0x000fea0003800000 */
[----:B------:R-:W-:Y:S01]  /*0220*/  FADD R7, R7, -R6 ;  /* 0x8000000607077221 */ /* 0x000fe20000000000 */
        /* <DEDUP_REMOVED lines=8> */
[----:B------:R-:W-:Y:S01]  /*02b0*/  IADD3 R8, PT, PT, R5, 0x3, RZ ;  /* 0x0000000305087810 */ /* 0x000fe20007ffe0ff */
[----:B------:R-:W-:Y:S01]  /*02c0*/  FADD R7, R7, R7 ;  /* 0x0000000707077221 */ /* 0x000fe20000000000 */
[----:B------:R-:W-:Y:S02]  /*02d0*/  FADD R9, R9, -R6 ;  /* 0x8000000609097221 */ /* 0x000fe40000000000 */
[----:B------:R-:W-:Y:S01]  /*02e0*/  ISETP.NE.AND P0, PT, R8, 0xff, PT ;  /* 0x000000ff0800780c */ /* 0x000fe20003f05270 */
[----:B------:R-:W-:Y:S01]  /*02f0*/  FFMA R11, R11, R7, R4 ;  /* 0x000000070b0b7223 */ /* 0x000fe20000000004 */
[----:B------:R-:W-:-:S11]  /*0300*/  MOV R7, 0xff ;  /* 0x000000ff00077802 */ /* 0x000fd60000000f00 */
[----:B------:R-:W-:Y:S05]  /*0310*/  @!P0 BRA `(.L_x_1) ;  /* 0x0000000000588947 */ /* 0x000fea0003800000 */
[----:B------:R-:W-:Y:S01]  /*0320*/  FADD R9, R2, R9 ;  /* 0x0000000902097221 */ /* 0x000fe20000000000 */
[----:B------:R-:W-:-:S03]  /*0330*/  FMUL R13, R11, R11 ;  /* 0x0000000b0b0d7220 */ /* 0x000fc60000400000 */
[----:B------:R-:W-:-:S04]  /*0340*/  FMUL R6, R9, R9 ;  /* 0x0000000909067220 */ /* 0x000fc80000400000 */
[----:B------:R-:W-:-:S05]  /*0350*/  FADD R7, R6, R13 ;  /* 0x0000000d06077221 */ /* 0x000fca0000000000 */
[----:B------:R-:W-:Y:S02]  /*0360*/  FSETP.GEU.AND P0, PT, R7, 4, PT ;  /* 0x408000000700780b */ /* 0x000fe40003f0e000 */
[----:B------:R-:W-:-:S11]  /*0370*/  MOV R7, R8 ;  /* 0x0000000800077202 */ /* 0x000fd60000000f00 */
[----:B------:R-:W-:Y:S05]  /*0380*/  @P0 BRA `(.L_x_1) ;  /* 0x00000000003c0947 */ /* 0x000fea0003800000 */
[----:B------:R-:W-:Y:S01]  /*0390*/  FADD R7, R6, -R13 ;  /* 0x8000000d06077221 */ /* 0x000fe20000000000 */
[----:B------:R-:W-:Y:S01]  /*03a0*/  FADD R9, R9, R9 ;  /* 0x0000000909097221 */ /* 0x000fe20000000000 */
[----:B------:R-:W-:Y:S02]  /*03b0*/  IADD3 R5, PT, PT, R5, 0x4, RZ ;  /* 0x0000000405057810 */ /* 0x000fe40007ffe0ff */
[----:B------:R-:W-:Y:S01]  /*03c0*/  FADD R6, R2, R7 ;  /* 0x0000000702067221 */ /* 0x000fe20000000000 */
[----:B------:R-:W-:-:S03]  /*03d0*/  FFMA R7, R11, R9, R4 ;  /* 0x000000090b077223 */ /* 0x000fc60000000004 */
[----:B------:R-:W-:Y:S01]  /*03e0*/  FMUL R8, R6, R6 ;  /* 0x0000000606087220 */ /* 0x000fe20000400000 */
[----:B------:R-:W-:-:S04]  /*03f0*/  FMUL R9, R7, R7 ;  /* 0x0000000707097220 */ /* 0x000fc80000400000 */
[----:B------:R-:W-:-:S05]  /*0400*/  FADD R10, R8, R9 ;  /* 0x00000009080a7221 */ /* 0x000fca0000000000 */
[----:B------:R-:W-:-:S13]  /*0410*/  FSETP.GEU.AND P0, PT, R10, 4, PT ;  /* 0x408000000a00780b */ /* 0x000fda0003f0e000 */
[----:B------:R-:W-:Y:S05]  /*0420*/  @!P0 BRA `(.L_x_4) ;  /* 0xfffffffc00588947 */ /* 0x000fea000383ffff */
[----:B------:R-:W-:Y:S01]  /*0430*/  MOV R7, R5 ;  /* 0x0000000500077202 */ /* 0x000fe20000000f00 */
[----:B------:R-:W-:Y:S06]  /*0440*/  BRA `(.L_x_1) ;  /* 0x00000000000c7947 */ /* 0x000fec0003800000 */
.L_x_3:
[----:B------:R-:W-:Y:S01]  /*0450*/  IADD3 R7, PT, PT, R5, 0x2, RZ ;  /* 0x0000000205077810 */ /* 0x000fe20007ffe0ff */
[----:B------:R-:W-:Y:S06]  /*0460*/  BRA `(.L_x_1) ;  /* 0x0000000000047947 */ /* 0x000fec0003800000 */
.L_x_2:
[----:B------:R-:W-:-:S07]  /*0470*/  IADD3 R7, PT, PT, R5, 0x1, RZ ;  /* 0x0000000105077810 */ /* 0x000fce0007ffe0ff */
.L_x_1:
[----:B------:R-:W-:Y:S05]  /*0480*/  BSYNC.RECONVERGENT B0 ;  /* 0x0000000000007941 */ /* 0x000fea0003800200 */
.L_x_0:
[----:B------:R-:W0:Y:S01]  /*0490*/  LDC.64 R4, c[0x0][0x380] ;  /* 0x0000e000ff047b82 */ /* 0x000e220000000a00 */
[----:B------:R-:W-:-:S04]  /*04a0*/  IMAD R3, R3, 0xa00, R0 ;  /* 0x00000a0003037824 */ /* 0x000fc800078e0200 */
[----:B0-----:R-:W-:-:S05]  /*04b0*/  IMAD.WIDE R2, R3, 0x4, R4 ;  /* 0x0000000403027825 */ /* 0x001fca00078e0204 */
[----:B------:R-:W-:Y:S01]  /*04c0*/  STG.E desc[UR4][R2.64], R7 ;  /* 0x0000000702007986 */ /* 0x000fe2000c101904 */
[----:B------:R-:W-:Y:S05]  /*04d0*/  EXIT ;  /* 0x000000000000794d */ /* 0x000fea0003800000 */
.L_x_5:
[----:B------:R-:W-:-:S00]  /*04e0*/  BRA `(.L_x_5) ;  /* 0xfffffffc00fc7947 */ /* 0x000fc0000383ffff */
[----:B------:R-:W-:-:S00]  /*04f0*/  NOP ;  /* 0x0000000000007918 */ /* 0x000fc00000000000 */
        /* <DEDUP_REMOVED lines=8> */
.L_x_6:


//--------------------- .nv.shared.reserved.0     --------------------------
	.section	.nv.shared.reserved.0,"aw",@nobits
	.weak		__nv_reservedSMEM_offset_0_alias
	.size		__nv_reservedSMEM_offset_0_alias, 0, 64
	.other		__nv_reservedSMEM_offset_0_alias,@"STO_CUDA_RESERVED_SHARED STV_DEFAULT"
__nv_reservedSMEM_offset_0_alias:
	.zero		0
	.zero		64


//--------------------- .nv.constant0._Z13mandel_kernelPiff --------------------------
	.section	.nv.constant0._Z13mandel_kernelPiff,"a",@progbits
	.sectionflags	@""
	.align	4
.nv.constant0._Z13mandel_kernelPiff:
	.zero		912


//--------------------- SYMBOLS --------------------------

	.type		.nv.reservedSmem.offset0,@object
	.size		.nv.reservedSmem.offset0,0x4
